//
// Generated by NVIDIA NVVM Compiler
//
// Compiler Build ID: CL-36424714
// Cuda compilation tools, release 13.0, V13.0.88
// Based on NVVM 20.0.0
//

.version 9.0
.target sm_100
.address_size 64

	// .globl	_Z6sgemm2iiifPfiS_ifS_i
// _ZZ6sgemm2iiifPfiS_ifS_iE8a_shared has been demoted
// _ZZ6sgemm2iiifPfiS_ifS_iE8b_shared has been demoted

.visible .entry _Z6sgemm2iiifPfiS_ifS_i(
	.param .u32 _Z6sgemm2iiifPfiS_ifS_i_param_0,
	.param .u32 _Z6sgemm2iiifPfiS_ifS_i_param_1,
	.param .u32 _Z6sgemm2iiifPfiS_ifS_i_param_2,
	.param .f32 _Z6sgemm2iiifPfiS_ifS_i_param_3,
	.param .u64 .ptr .align 1 _Z6sgemm2iiifPfiS_ifS_i_param_4,
	.param .u32 _Z6sgemm2iiifPfiS_ifS_i_param_5,
	.param .u64 .ptr .align 1 _Z6sgemm2iiifPfiS_ifS_i_param_6,
	.param .u32 _Z6sgemm2iiifPfiS_ifS_i_param_7,
	.param .f32 _Z6sgemm2iiifPfiS_ifS_i_param_8,
	.param .u64 .ptr .align 1 _Z6sgemm2iiifPfiS_ifS_i_param_9,
	.param .u32 _Z6sgemm2iiifPfiS_ifS_i_param_10
)
{
	.reg .pred 	%p<3>;
	.reg .b32 	%r<33>;
	.reg .b32 	%f<110>;
	.reg .b64 	%rd<27>;
	// demoted variable
	.shared .align 4 .b8 _ZZ6sgemm2iiifPfiS_ifS_iE8a_shared[4096];
	// demoted variable
	.shared .align 4 .b8 _ZZ6sgemm2iiifPfiS_ifS_iE8b_shared[4096];
	ld.param.u32 	%r12, [_Z6sgemm2iiifPfiS_ifS_i_param_2];
	ld.param.f32 	%f4, [_Z6sgemm2iiifPfiS_ifS_i_param_3];
	ld.param.u64 	%rd8, [_Z6sgemm2iiifPfiS_ifS_i_param_4];
	ld.param.u32 	%r13, [_Z6sgemm2iiifPfiS_ifS_i_param_5];
	ld.param.u64 	%rd9, [_Z6sgemm2iiifPfiS_ifS_i_param_6];
	ld.param.u32 	%r14, [_Z6sgemm2iiifPfiS_ifS_i_param_7];
	ld.param.f32 	%f5, [_Z6sgemm2iiifPfiS_ifS_i_param_8];
	ld.param.u64 	%rd10, [_Z6sgemm2iiifPfiS_ifS_i_param_9];
	ld.param.u32 	%r15, [_Z6sgemm2iiifPfiS_ifS_i_param_10];
	mov.u32 	%r1, %tid.x;
	mov.u32 	%r2, %tid.y;
	mov.u32 	%r16, %ctaid.x;
	mov.u32 	%r3, %ctaid.y;
	shl.b32 	%r4, %r16, 5;
	setp.lt.s32 	%p1, %r12, 32;
	mov.f32 	%f109, 0f00000000;
	@%p1 bra 	$L__BB0_3;
	mul.lo.s32 	%r17, %r13, %r4;
	mad.lo.s32 	%r18, %r13, %r2, %r1;
	shl.b32 	%r19, %r2, 7;
	mov.u32 	%r20, _ZZ6sgemm2iiifPfiS_ifS_iE8a_shared;
	shl.b32 	%r21, %r1, 2;
	add.s32 	%r8, %r20, %r21;
	add.s32 	%r5, %r8, %r19;
	mad.lo.s32 	%r22, %r14, %r2, %r1;
	mov.u32 	%r23, _ZZ6sgemm2iiifPfiS_ifS_iE8b_shared;
	add.s32 	%r6, %r23, %r19;
	add.s32 	%r7, %r6, %r21;
	shl.b32 	%r24, %r14, 5;
	shr.s32 	%r25, %r12, 31;
	shr.u32 	%r26, %r25, 27;
	add.s32 	%r27, %r12, %r26;
	shr.s32 	%r28, %r27, 5;
	neg.s32 	%r32, %r28;
	mul.wide.s32 	%rd11, %r17, 4;
	mul.wide.s32 	%rd12, %r18, 4;
	add.s64 	%rd13, %rd11, %rd12;
	cvta.to.global.u64 	%rd14, %rd8;
	add.s64 	%rd26, %rd14, %rd13;
	mul.wide.u32 	%rd15, %r3, 128;
	mul.wide.s32 	%rd16, %r22, 4;
	add.s64 	%rd17, %rd15, %rd16;
	cvta.to.global.u64 	%rd18, %rd9;
	add.s64 	%rd25, %rd18, %rd17;
	mul.wide.s32 	%rd3, %r24, 4;
	mov.f32 	%f109, 0f00000000;
$L__BB0_2:
	ld.global.f32 	%f8, [%rd26];
	st.shared.f32 	[%r5], %f8;
	ld.global.f32 	%f9, [%rd25];
	st.shared.f32 	[%r7], %f9;
	bar.sync 	0;
	ld.shared.f32 	%f10, [%r8];
	ld.shared.f32 	%f11, [%r6];
	fma.rn.f32 	%f12, %f10, %f11, %f109;
	ld.shared.f32 	%f13, [%r8+128];
	ld.shared.f32 	%f14, [%r6+4];
	fma.rn.f32 	%f15, %f13, %f14, %f12;
	ld.shared.f32 	%f16, [%r8+256];
	ld.shared.f32 	%f17, [%r6+8];
	fma.rn.f32 	%f18, %f16, %f17, %f15;
	ld.shared.f32 	%f19, [%r8+384];
	ld.shared.f32 	%f20, [%r6+12];
	fma.rn.f32 	%f21, %f19, %f20, %f18;
	ld.shared.f32 	%f22, [%r8+512];
	ld.shared.f32 	%f23, [%r6+16];
	fma.rn.f32 	%f24, %f22, %f23, %f21;
	ld.shared.f32 	%f25, [%r8+640];
	ld.shared.f32 	%f26, [%r6+20];
	fma.rn.f32 	%f27, %f25, %f26, %f24;
	ld.shared.f32 	%f28, [%r8+768];
	ld.shared.f32 	%f29, [%r6+24];
	fma.rn.f32 	%f30, %f28, %f29, %f27;
	ld.shared.f32 	%f31, [%r8+896];
	ld.shared.f32 	%f32, [%r6+28];
	fma.rn.f32 	%f33, %f31, %f32, %f30;
	ld.shared.f32 	%f34, [%r8+1024];
	ld.shared.f32 	%f35, [%r6+32];
	fma.rn.f32 	%f36, %f34, %f35, %f33;
	ld.shared.f32 	%f37, [%r8+1152];
	ld.shared.f32 	%f38, [%r6+36];
	fma.rn.f32 	%f39, %f37, %f38, %f36;
	ld.shared.f32 	%f40, [%r8+1280];
	ld.shared.f32 	%f41, [%r6+40];
	fma.rn.f32 	%f42, %f40, %f41, %f39;
	ld.shared.f32 	%f43, [%r8+1408];
	ld.shared.f32 	%f44, [%r6+44];
	fma.rn.f32 	%f45, %f43, %f44, %f42;
	ld.shared.f32 	%f46, [%r8+1536];
	ld.shared.f32 	%f47, [%r6+48];
	fma.rn.f32 	%f48, %f46, %f47, %f45;
	ld.shared.f32 	%f49, [%r8+1664];
	ld.shared.f32 	%f50, [%r6+52];
	fma.rn.f32 	%f51, %f49, %f50, %f48;
	ld.shared.f32 	%f52, [%r8+1792];
	ld.shared.f32 	%f53, [%r6+56];
	fma.rn.f32 	%f54, %f52, %f53, %f51;
	ld.shared.f32 	%f55, [%r8+1920];
	ld.shared.f32 	%f56, [%r6+60];
	fma.rn.f32 	%f57, %f55, %f56, %f54;
	ld.shared.f32 	%f58, [%r8+2048];
	ld.shared.f32 	%f59, [%r6+64];
	fma.rn.f32 	%f60, %f58, %f59, %f57;
	ld.shared.f32 	%f61, [%r8+2176];
	ld.shared.f32 	%f62, [%r6+68];
	fma.rn.f32 	%f63, %f61, %f62, %f60;
	ld.shared.f32 	%f64, [%r8+2304];
	ld.shared.f32 	%f65, [%r6+72];
	fma.rn.f32 	%f66, %f64, %f65, %f63;
	ld.shared.f32 	%f67, [%r8+2432];
	ld.shared.f32 	%f68, [%r6+76];
	fma.rn.f32 	%f69, %f67, %f68, %f66;
	ld.shared.f32 	%f70, [%r8+2560];
	ld.shared.f32 	%f71, [%r6+80];
	fma.rn.f32 	%f72, %f70, %f71, %f69;
	ld.shared.f32 	%f73, [%r8+2688];
	ld.shared.f32 	%f74, [%r6+84];
	fma.rn.f32 	%f75, %f73, %f74, %f72;
	ld.shared.f32 	%f76, [%r8+2816];
	ld.shared.f32 	%f77, [%r6+88];
	fma.rn.f32 	%f78, %f76, %f77, %f75;
	ld.shared.f32 	%f79, [%r8+2944];
	ld.shared.f32 	%f80, [%r6+92];
	fma.rn.f32 	%f81, %f79, %f80, %f78;
	ld.shared.f32 	%f82, [%r8+3072];
	ld.shared.f32 	%f83, [%r6+96];
	fma.rn.f32 	%f84, %f82, %f83, %f81;
	ld.shared.f32 	%f85, [%r8+3200];
	ld.shared.f32 	%f86, [%r6+100];
	fma.rn.f32 	%f87, %f85, %f86, %f84;
	ld.shared.f32 	%f88, [%r8+3328];
	ld.shared.f32 	%f89, [%r6+104];
	fma.rn.f32 	%f90, %f88, %f89, %f87;
	ld.shared.f32 	%f91, [%r8+3456];
	ld.shared.f32 	%f92, [%r6+108];
	fma.rn.f32 	%f93, %f91, %f92, %f90;
	ld.shared.f32 	%f94, [%r8+3584];
	ld.shared.f32 	%f95, [%r6+112];
	fma.rn.f32 	%f96, %f94, %f95, %f93;
	ld.shared.f32 	%f97, [%r8+3712];
	ld.shared.f32 	%f98, [%r6+116];
	fma.rn.f32 	%f99, %f97, %f98, %f96;
	ld.shared.f32 	%f100, [%r8+3840];
	ld.shared.f32 	%f101, [%r6+120];
	fma.rn.f32 	%f102, %f100, %f101, %f99;
	ld.shared.f32 	%f103, [%r8+3968];
	ld.shared.f32 	%f104, [%r6+124];
	fma.rn.f32 	%f109, %f103, %f104, %f102;
	add.s32 	%r32, %r32, 1;
	setp.ne.s32 	%p2, %r32, 0;
	add.s64 	%rd26, %rd26, 128;
	add.s64 	%rd25, %rd25, %rd3;
	@%p2 bra 	$L__BB0_2;
$L__BB0_3:
	shl.b32 	%r29, %r3, 5;
	mad.lo.s32 	%r30, %r15, %r4, %r29;
	cvt.s64.s32 	%rd19, %r30;
	cvta.to.global.u64 	%rd20, %rd10;
	mad.lo.s32 	%r31, %r15, %r1, %r2;
	cvt.s64.s32 	%rd21, %r31;
	add.s64 	%rd22, %rd19, %rd21;
	shl.b64 	%rd23, %rd22, 2;
	add.s64 	%rd24, %rd20, %rd23;
	ld.global.f32 	%f105, [%rd24];
	mul.f32 	%f106, %f5, %f105;
	fma.rn.f32 	%f107, %f4, %f109, %f106;
	st.global.f32 	[%rd24], %f107;
	ret;

}


// ===== COMPILED SASS (sm_100) =====

	.target	sm_100

	.elftype	@"ET_EXEC"


//--------------------- .note.nv.tkinfo           --------------------------
	.section	.note.nv.tkinfo,"",@"SHT_NOTE"
	.sectionflags	@"SHF_NOTE_NV_TKINFO"
	.tkinfo
        /*0018*/ 	.word	0x00000002
        /*0030*/ 	.string	""
        /*0030*/ 	.string	"ptxas"
        /*0030*/ 	.string	"Cuda compilation tools, release 13.0, V13.0.88"
        /*0030*/ 	.string	"Build cuda_13.0.r13.0/compiler.36424714_0"
        /*0030*/ 	.string	"-arch sm_100 -m 64 "



//--------------------- .note.nv.cuinfo           --------------------------
	.section	.note.nv.cuinfo,"",@"SHT_NOTE"
	.sectionflags	@"SHF_NOTE_NV_CUINFO"
        /*0018*/ 	.short	0x0002
        /*001a*/ 	.short	0x0064
        /*001c*/ 	.short	0x0082
	.zero		2


//--------------------- .nv.info                  --------------------------
	.section	.nv.info,"",@"SHT_CUDA_INFO"
	.align	4


	//----- nvinfo : EIATTR_REGCOUNT
	.align		4
        /*0000*/ 	.byte	0x04, 0x2f
        /*0002*/ 	.short	(.L_1 - .L_0)
	.align		4
.L_0:
        /*0004*/ 	.word	index@(_Z6sgemm2iiifPfiS_ifS_i)
        /*0008*/ 	.word	0x00000020


	//----- nvinfo : EIATTR_FRAME_SIZE
	.align		4
.L_1:
        /*000c*/ 	.byte	0x04, 0x11
        /*000e*/ 	.short	(.L_3 - .L_2)
	.align		4
.L_2:
        /*0010*/ 	.word	index@(_Z6sgemm2iiifPfiS_ifS_i)
        /*0014*/ 	.word	0x00000000


	//----- nvinfo : EIATTR_MIN_STACK_SIZE
	.align		4
.L_3:
        /*0018*/ 	.byte	0x04, 0x12
        /*001a*/ 	.short	(.L_5 - .L_4)
	.align		4
.L_4:
        /*001c*/ 	.word	index@(_Z6sgemm2iiifPfiS_ifS_i)
        /*0020*/ 	.word	0x00000000
.L_5:


//--------------------- .nv.compat                --------------------------
	.section	.nv.compat,"",@"SHT_CUDA_COMPAT_INFO"
	.align	4
        /*0000*/ 	.byte	0x02, 0x09, 0x00, 0x00, 0x02, 0x02, 0x01, 0x00, 0x02, 0x05, 0x05, 0x00, 0x03, 0x07, 0x01, 0x01
        /*0010*/ 	.byte	0x02, 0x03, 0x00, 0x00, 0x02, 0x06, 0x01, 0x00, 0x04, 0x0b, 0x08, 0x00, 0x09, 0x00, 0x00, 0x00
        /*0020*/ 	.byte	0x00, 0x00, 0x00, 0x00


//--------------------- .nv.info._Z6sgemm2iiifPfiS_ifS_i --------------------------
	.section	.nv.info._Z6sgemm2iiifPfiS_ifS_i,"",@"SHT_CUDA_INFO"
	.sectionflags	@""
	.align	4


	//----- nvinfo : EIATTR_CUDA_API_VERSION
	.align		4
        /*0000*/ 	.byte	0x04, 0x37
        /*0002*/ 	.short	(.L_7 - .L_6)
.L_6:
        /*0004*/ 	.word	0x00000082


	//----- nvinfo : EIATTR_KPARAM_INFO
	.align		4
.L_7:
        /*0008*/ 	.byte	0x04, 0x17
        /*000a*/ 	.short	(.L_9 - .L_8)
.L_8:
        /*000c*/ 	.word	0x00000000
        /*0010*/ 	.short	0x000a
        /*0012*/ 	.short	0x0038
        /*0014*/ 	.byte	0x00, 0xf0, 0x11, 0x00


	//----- nvinfo : EIATTR_KPARAM_INFO
	.align		4
.L_9:
        /*0018*/ 	.byte	0x04, 0x17
        /*001a*/ 	.short	(.L_11 - .L_10)
.L_10:
        /*001c*/ 	.word	0x00000000
        /*0020*/ 	.short	0x0009
        /*0022*/ 	.short	0x0030
        /*0024*/ 	.byte	0x00, 0xf5, 0x21, 0x00


	//----- nvinfo : EIATTR_KPARAM_INFO
	.align		4
.L_11:
        /*0028*/ 	.byte	0x04, 0x17
        /*002a*/ 	.short	(.L_13 - .L_12)
.L_12:
        /*002c*/ 	.word	0x00000000
        /*0030*/ 	.short	0x0008
        /*0032*/ 	.short	0x002c
        /*0034*/ 	.byte	0x00, 0xf0, 0x11, 0x00


	//----- nvinfo : EIATTR_KPARAM_INFO
	.align		4
.L_13:
        /*0038*/ 	.byte	0x04, 0x17
        /*003a*/ 	.short	(.L_15 - .L_14)
.L_14:
        /*003c*/ 	.word	0x00000000
        /*0040*/ 	.short	0x0007
        /*0042*/ 	.short	0x0028
        /*0044*/ 	.byte	0x00, 0xf0, 0x11, 0x00


	//----- nvinfo : EIATTR_KPARAM_INFO
	.align		4
.L_15:
        /*0048*/ 	.byte	0x04, 0x17
        /*004a*/ 	.short	(.L_17 - .L_16)
.L_16:
        /*004c*/ 	.word	0x00000000
        /*0050*/ 	.short	0x0006
        /*0052*/ 	.short	0x0020
        /*0054*/ 	.byte	0x00, 0xf5, 0x21, 0x00


	//----- nvinfo : EIATTR_KPARAM_INFO
	.align		4
.L_17:
        /*0058*/ 	.byte	0x04, 0x17
        /*005a*/ 	.short	(.L_19 - .L_18)
.L_18:
        /*005c*/ 	.word	0x00000000
        /*0060*/ 	.short	0x0005
        /*0062*/ 	.short	0x0018
        /*0064*/ 	.byte	0x00, 0xf0, 0x11, 0x00


	//----- nvinfo : EIATTR_KPARAM_INFO
	.align		4
.L_19:
        /*0068*/ 	.byte	0x04, 0x17
        /*006a*/ 	.short	(.L_21 - .L_20)
.L_20:
        /*006c*/ 	.word	0x00000000
        /*0070*/ 	.short	0x0004
        /*0072*/ 	.short	0x0010
        /*0074*/ 	.byte	0x00, 0xf5, 0x21, 0x00


	//----- nvinfo : EIATTR_KPARAM_INFO
	.align		4
.L_21:
        /*0078*/ 	.byte	0x04, 0x17
        /*007a*/ 	.short	(.L_23 - .L_22)
.L_22:
        /*007c*/ 	.word	0x00000000
        /*0080*/ 	.short	0x0003
        /*0082*/ 	.short	0x000c
        /*0084*/ 	.byte	0x00, 0xf0, 0x11, 0x00


	//----- nvinfo : EIATTR_KPARAM_INFO
	.align		4
.L_23:
        /*0088*/ 	.byte	0x04, 0x17
        /*008a*/ 	.short	(.L_25 - .L_24)
.L_24:
        /*008c*/ 	.word	0x00000000
        /*0090*/ 	.short	0x0002
        /*0092*/ 	.short	0x0008
        /*0094*/ 	.byte	0x00, 0xf0, 0x11, 0x00


	//----- nvinfo : EIATTR_KPARAM_INFO
	.align		4
.L_25:
        /*0098*/ 	.byte	0x04, 0x17
        /*009a*/ 	.short	(.L_27 - .L_26)
.L_26:
        /*009c*/ 	.word	0x00000000
        /*00a0*/ 	.short	0x0001
        /*00a2*/ 	.short	0x0004
        /*00a4*/ 	.byte	0x00, 0xf0, 0x11, 0x00


	//----- nvinfo : EIATTR_KPARAM_INFO
	.align		4
.L_27:
        /*00a8*/ 	.byte	0x04, 0x17
        /*00aa*/ 	.short	(.L_29 - .L_28)
.L_28:
        /*00ac*/ 	.word	0x00000000
        /*00b0*/ 	.short	0x0000
        /*00b2*/ 	.short	0x0000
        /*00b4*/ 	.byte	0x00, 0xf0, 0x11, 0x00


	//----- nvinfo : EIATTR_SPARSE_MMA_MASK
	.align		4
.L_29:
        /*00b8*/ 	.byte	0x03, 0x50
        /*00ba*/ 	.short	0x0000


	//----- nvinfo : EIATTR_MAXREG_COUNT
	.align		4
        /*00bc*/ 	.byte	0x03, 0x1b
        /*00be*/ 	.short	0x00ff


	//----- nvinfo : EIATTR_NUM_BARRIERS
	.align		4
        /*00c0*/ 	.byte	0x02, 0x4c
        /*00c2*/ 	.byte	0x01
	.zero		1


	//----- nvinfo : EIATTR_MERCURY_ISA_VERSION
	.align		4
        /*00c4*/ 	.byte	0x03, 0x5f
        /*00c6*/ 	.short	0x0101


	//----- nvinfo : EIATTR_VRC_CTA_INIT_COUNT
	.align		4
        /*00c8*/ 	.byte	0x02, 0x4a
	.zero		1
	.zero		1


	//----- nvinfo : EIATTR_EXIT_INSTR_OFFSETS
	.align		4
        /*00cc*/ 	.byte	0x04, 0x1c
        /*00ce*/ 	.short	(.L_31 - .L_30)


	//   ....[0]....
.L_30:
        /*00d0*/ 	.word	0x000008e0


	//----- nvinfo : EIATTR_CBANK_PARAM_SIZE
	.align		4
.L_31:
        /*00d4*/ 	.byte	0x03, 0x19
        /*00d6*/ 	.short	0x003c


	//----- nvinfo : EIATTR_PARAM_CBANK
	.align		4
        /*00d8*/ 	.byte	0x04, 0x0a
        /*00da*/ 	.short	(.L_33 - .L_32)
	.align		4
.L_32:
        /*00dc*/ 	.word	index@(.nv.constant0._Z6sgemm2iiifPfiS_ifS_i)
        /*00e0*/ 	.short	0x0380
        /*00e2*/ 	.short	0x003c


	//----- nvinfo : EIATTR_SW_WAR
	.align		4
.L_33:
        /*00e4*/ 	.byte	0x04, 0x36
        /*00e6*/ 	.short	(.L_35 - .L_34)
.L_34:
        /*00e8*/ 	.word	0x00000008
.L_35:


//--------------------- .nv.callgraph             --------------------------
	.section	.nv.callgraph,"",@"SHT_CUDA_CALLGRAPH"
	.align	4
	.sectionentsize	8
	.align		4
        /*0000*/ 	.word	0x00000000
	.align		4
        /*0004*/ 	.word	0xffffffff
	.align		4
        /*0008*/ 	.word	0x00000000
	.align		4
        /*000c*/ 	.word	0xfffffffe
	.align		4
        /*0010*/ 	.word	0x00000000
	.align		4
        /*0014*/ 	.word	0xfffffffd
	.align		4
        /*0018*/ 	.word	0x00000000
	.align		4
        /*001c*/ 	.word	0xfffffffc


//--------------------- .text._Z6sgemm2iiifPfiS_ifS_i --------------------------
	.section	.text._Z6sgemm2iiifPfiS_ifS_i,"ax",@progbits
	.align	128
        .global         _Z6sgemm2iiifPfiS_ifS_i
        .type           _Z6sgemm2iiifPfiS_ifS_i,@function
        .size           _Z6sgemm2iiifPfiS_ifS_i,(.L_x_3 - _Z6sgemm2iiifPfiS_ifS_i)
        .other          _Z6sgemm2iiifPfiS_ifS_i,@"STO_CUDA_ENTRY STV_DEFAULT"
_Z6sgemm2iiifPfiS_ifS_i:
.text._Z6sgemm2iiifPfiS_ifS_i:
[----:B------:R-:W-:Y:S01]  /*0000*/  LDC R1, c[0x0][0x37c] ;  /* 0x0000df00ff017b82 */ /* 0x000fe20000000800 */
[----:B------:R-:W0:Y:S07]  /*0010*/  LDCU UR8, c[0x0][0x388] ;  /* 0x00007100ff0877ac */ /* 0x000e2e0008000800 */
[----:B------:R-:W1:Y:S01]  /*0020*/  S2UR UR4, SR_CTAID.X ;  /* 0x00000000000479c3 */ /* 0x000e620000002500 */
[----:B------:R-:W2:Y:S01]  /*0030*/  S2R R0, SR_CTAID.Y ;  /* 0x0000000000007919 */ /* 0x000ea20000002600 */
[----:B------:R-:W-:Y:S01]  /*0040*/  HFMA2 R25, -RZ, RZ, 0, 0 ;  /* 0x00000000ff197431 */ /* 0x000fe200000001ff */
[----:B------:R-:W3:Y:S01]  /*0050*/  LDCU.64 UR10, c[0x0][0x358] ;  /* 0x00006b00ff0a77ac */ /* 0x000ee20008000a00 */
[----:B------:R-:W4:Y:S01]  /*0060*/  S2R R5, SR_TID.X ;  /* 0x0000000000057919 */ /* 0x000f220000002100 */
[----:B------:R-:W2:Y:S01]  /*0070*/  S2R R2, SR_TID.Y ;  /* 0x0000000000027919 */ /* 0x000ea20000002200 */
[----:B0-----:R-:W-:-:S02]  /*0080*/  UISETP.GE.AND UP0, UPT, UR8, 0x20, UPT ;  /* 0x000000200800788c */ /* 0x001fc4000bf06270 */
[----:B-1----:R-:W-:-:S07]  /*0090*/  USHF.L.U32 UR4, UR4, 0x5, URZ ;  /* 0x0000000504047899 */ /* 0x002fce00080006ff */
[----:B---3--:R-:W-:Y:S05]  /*00a0*/  BRA.U !UP0, `(.L_x_0) ;  /* 0x0000000508cc7547 */ /* 0x008fea000b800000 */
[----:B------:R-:W2:Y:S01]  /*00b0*/  LDC R3, c[0x0][0x398] ;  /* 0x0000e600ff037b82 */ /* 0x000ea20000000800 */
[----:B------:R-:W0:Y:S01]  /*00c0*/  LDCU.64 UR12, c[0x0][0x390] ;  /* 0x00007200ff0c77ac */ /* 0x000e220008000a00 */
[----:B------:R-:W-:Y:S01]  /*00d0*/  MOV R25, RZ ;  /* 0x000000ff00197202 */ /* 0x000fe20000000f00 */
[----:B------:R-:W1:Y:S05]  /*00e0*/  LDCU.64 UR14, c[0x0][0x3a0] ;  /* 0x00007400ff0e77ac */ /* 0x000e6a0008000a00 */
[----:B------:R-:W3:Y:S01]  /*00f0*/  LDC R10, c[0x0][0x3a8] ;  /* 0x0000ea00ff0a7b82 */ /* 0x000ee20000000800 */
[----:B------:R-:W-:Y:S01]  /*0100*/  UMOV UR5, 0x400 ;  /* 0x0000040000057882 */ /* 0x000fe20000000000 */
[----:B------:R-:W-:-:S04]  /*0110*/  USHF.R.S32.HI UR6, URZ, 0x1f, UR8 ;  /* 0x0000001fff067899 */ /* 0x000fc80008011408 */
[----:B------:R-:W-:Y:S02]  /*0120*/  ULEA.HI UR6, UR6, UR8, URZ, 0x5 ;  /* 0x0000000806067291 */ /* 0x000fe4000f8f28ff */
[----:B------:R-:W5:Y:S02]  /*0130*/  S2UR UR7, SR_CgaCtaId ;  /* 0x00000000000779c3 */ /* 0x000f640000008800 */
[----:B------:R-:W-:-:S04]  /*0140*/  USHF.R.S32.HI UR6, URZ, 0x5, UR6 ;  /* 0x00000005ff067899 */ /* 0x000fc80008011406 */
[----:B------:R-:W-:Y:S01]  /*0150*/  UIADD3 UR6, UPT, UPT, -UR6, URZ, URZ ;  /* 0x000000ff06067290 */ /* 0x000fe2000fffe1ff */
[----:B--2-4-:R-:W-:Y:S02]  /*0160*/  IMAD R6, R2, R3, R5 ;  /* 0x0000000302067224 */ /* 0x014fe400078e0205 */
[----:B------:R-:W-:Y:S02]  /*0170*/  IMAD R3, R3, UR4, RZ ;  /* 0x0000000403037c24 */ /* 0x000fe4000f8e02ff */
[----:B------:R-:W-:-:S04]  /*0180*/  IMAD.WIDE R6, R6, 0x4, RZ ;  /* 0x0000000406067825 */ /* 0x000fc800078e02ff */
[----:B---3--:R-:W-:Y:S02]  /*0190*/  IMAD R8, R2, R10, R5 ;  /* 0x0000000a02087224 */ /* 0x008fe400078e0205 */
[----:B------:R-:W-:-:S04]  /*01a0*/  IMAD.WIDE R6, R3, 0x4, R6 ;  /* 0x0000000403067825 */ /* 0x000fc800078e0206 */
[----:B------:R-:W-:Y:S01]  /*01b0*/  IMAD.WIDE R8, R8, 0x4, RZ ;  /* 0x0000000408087825 */ /* 0x000fe200078e02ff */
[----:B0-----:R-:W-:Y:S01]  /*01c0*/  IADD3 R4, P0, PT, R6, UR12, RZ ;  /* 0x0000000c06047c10 */ /* 0x001fe2000ff1e0ff */
[----:B-----5:R-:W-:Y:S01]  /*01d0*/  ULEA UR9, UR7, UR5, 0x18 ;  /* 0x0000000507097291 */ /* 0x020fe2000f8ec0ff */
[----:B------:R-:W-:Y:S01]  /*01e0*/  SHF.L.U32 R6, R10, 0x5, RZ ;  /* 0x000000050a067819 */ /* 0x000fe200000006ff */
[----:B------:R-:W-:Y:S01]  /*01f0*/  UIADD3 UR5, UPT, UPT, UR5, 0x1000, URZ ;  /* 0x0000100005057890 */ /* 0x000fe2000fffe0ff */
[----:B------:R-:W-:Y:S01]  /*0200*/  IADD3.X R3, PT, PT, R7, UR13, RZ, P0, !PT ;  /* 0x0000000d07037c10 */ /* 0x000fe200087fe4ff */
[----:B------:R-:W-:Y:S02]  /*0210*/  IMAD.WIDE.U32 R8, R0, 0x80, R8 ;  /* 0x0000008000087825 */ /* 0x000fe400078e0008 */
[----:B------:R-:W-:Y:S01]  /*0220*/  ULEA UR5, UR7, UR5, 0x18 ;  /* 0x0000000507057291 */ /* 0x000fe2000f8ec0ff */
[----:B------:R-:W-:Y:S02]  /*0230*/  LEA R19, R5, UR9, 0x2 ;  /* 0x0000000905137c11 */ /* 0x000fe4000f8e10ff */
[----:B-1----:R-:W-:-:S02]  /*0240*/  IADD3 R20, P1, PT, R8, UR14, RZ ;  /* 0x0000000e08147c10 */ /* 0x002fc4000ff3e0ff */
[C---:B------:R-:W-:Y:S02]  /*0250*/  LEA R17, R2.reuse, R19, 0x7 ;  /* 0x0000001302117211 */ /* 0x040fe400078e38ff */
[----:B------:R-:W-:Y:S02]  /*0260*/  LEA R16, R2, UR5, 0x7 ;  /* 0x0000000502107c11 */ /* 0x000fe4000f8e38ff */
[----:B------:R-:W-:Y:S02]  /*0270*/  IADD3.X R21, PT, PT, R9, UR15, RZ, P1, !PT ;  /* 0x0000000f09157c10 */ /* 0x000fe40008ffe4ff */
[----:B------:R-:W-:-:S07]  /*0280*/  LEA R7, R5, R16, 0x2 ;  /* 0x0000001005077211 */ /* 0x000fce00078e10ff */
.L_x_1:
[----:B------:R-:W-:Y:S01]  /*0290*/  MOV R8, R4 ;  /* 0x0000000400087202 */ /* 0x000fe20000000f00 */
[----:B------:R-:W2:Y:S01]  /*02a0*/  LDG.E R24, desc[UR10][R20.64] ;  /* 0x0000000a14187981 */ /* 0x000ea2000c1e1900 */
[----:B------:R-:W-:-:S05]  /*02b0*/  MOV R9, R3 ;  /* 0x0000000300097202 */ /* 0x000fca0000000f00 */
[----:B------:R-:W3:Y:S01]  /*02c0*/  LDG.E R22, desc[UR10][R8.64] ;  /* 0x0000000a08167981 */ /* 0x000ee2000c1e1900 */
[----:B------:R-:W-:-:S04]  /*02d0*/  UIADD3 UR6, UPT, UPT, UR6, 0x1, URZ ;  /* 0x0000000106067890 */ /* 0x000fc8000fffe0ff */
[----:B------:R-:W-:Y:S01]  /*02e0*/  UISETP.NE.AND UP0, UPT, UR6, URZ, UPT ;  /* 0x000000ff0600728c */ /* 0x000fe2000bf05270 */
[----:B------:R-:W-:Y:S01]  /*02f0*/  IADD3 R4, P0, PT, R4, 0x80, RZ ;  /* 0x0000008004047810 */ /* 0x000fe20007f1e0ff */
[----:B---3--:R-:W-:Y:S04]  /*0300*/  STS [R17], R22 ;  /* 0x0000001611007388 */ /* 0x008fe80000000800 */
[----:B--2---:R-:W-:Y:S01]  /*0310*/  STS [R7], R24 ;  /* 0x0000001807007388 */ /* 0x004fe20000000800 */
[----:B------:R-:W-:Y:S06]  /*0320*/  BAR.SYNC.DEFER_BLOCKING 0x0 ;  /* 0x0000000000007b1d */ /* 0x000fec0000010000 */
[----:B------:R-:W-:Y:S04]  /*0330*/  LDS R26, [R19] ;  /* 0x00000000131a7984 */ /* 0x000fe80000000800 */
[----:B------:R-:W0:Y:S04]  /*0340*/  LDS.128 R12, [R16] ;  /* 0x00000000100c7984 */ /* 0x000e280000000c00 */
[----:B------:R-:W1:Y:S04]  /*0350*/  LDS R27, [R19+0x80] ;  /* 0x00008000131b7984 */ /* 0x000e680000000800 */
[----:B------:R-:W2:Y:S04]  /*0360*/  LDS R29, [R19+0x100] ;  /* 0x00010000131d7984 */ /* 0x000ea80000000800 */
[----:B------:R-:W3:Y:S04]  /*0370*/  LDS R18, [R19+0x180] ;  /* 0x0001800013127984 */ /* 0x000ee80000000800 */
[----:B------:R-:W-:Y:S04]  /*0380*/  LDS R23, [R19+0x200] ;  /* 0x0002000013177984 */ /* 0x000fe80000000800 */
[----:B------:R-:W4:Y:S04]  /*0390*/  LDS.128 R8, [R16+0x10] ;  /* 0x0000100010087984 */ /* 0x000f280000000c00 */
[----:B------:R-:W5:Y:S04]  /*03a0*/  LDS R22, [R19+0x280] ;  /* 0x0002800013167984 */ /* 0x000f680000000800 */
[----:B------:R-:W-:Y:S01]  /*03b0*/  LDS R24, [R19+0x380] ;  /* 0x0003800013187984 */ /* 0x000fe20000000800 */
[----:B0-----:R-:W-:-:S03]  /*03c0*/  FFMA R12, R26, R12, R25 ;  /* 0x0000000c1a0c7223 */ /* 0x001fc60000000019 */
[----:B------:R-:W-:Y:S01]  /*03d0*/  LDS R25, [R19+0x400] ;  /* 0x0004000013197984 */ /* 0x000fe20000000800 */
[----:B-1----:R-:W-:-:S03]  /*03e0*/  FFMA R12, R27, R13, R12 ;  /* 0x0000000d1b0c7223 */ /* 0x002fc6000000000c */
[----:B------:R-:W0:Y:S01]  /*03f0*/  LDS R27, [R19+0x300] ;  /* 0x00030000131b7984 */ /* 0x000e220000000800 */
[----:B--2---:R-:W-:-:S03]  /*0400*/  FFMA R29, R29, R14, R12 ;  /* 0x0000000e1d1d7223 */ /* 0x004fc6000000000c */
[----:B------:R-:W-:Y:S01]  /*0410*/  LDS R26, [R19+0x580] ;  /* 0x00058000131a7984 */ /* 0x000fe20000000800 */
[----:B---3--:R-:W-:-:S03]  /*0420*/  FFMA R18, R18, R15, R29 ;  /* 0x0000000f12127223 */ /* 0x008fc6000000001d */
[----:B------:R-:W1:Y:S01]  /*0430*/  LDS.128 R12, [R16+0x20] ;  /* 0x00002000100c7984 */ /* 0x000e620000000c00 */
[----:B----4-:R-:W-:-:S03]  /*0440*/  FFMA R23, R23, R8, R18 ;  /* 0x0000000817177223 */ /* 0x010fc60000000012 */
[----:B------:R-:W2:Y:S01]  /*0450*/  LDS R18, [R19+0x480] ;  /* 0x0004800013127984 */ /* 0x000ea20000000800 */
[----:B-----5:R-:W-:-:S03]  /*0460*/  FFMA R22, R22, R9, R23 ;  /* 0x0000000916167223 */ /* 0x020fc60000000017 */
[----:B------:R-:W3:Y:S01]  /*0470*/  LDS R23, [R19+0x500] ;  /* 0x0005000013177984 */ /* 0x000ee20000000800 */
[----:B0-----:R-:W-:-:S03]  /*0480*/  FFMA R27, R27, R10, R22 ;  /* 0x0000000a1b1b7223 */ /* 0x001fc60000000016 */
[----:B------:R-:W-:Y:S01]  /*0490*/  LDS R22, [R19+0x680] ;  /* 0x0006800013167984 */ /* 0x000fe20000000800 */
[----:B------:R-:W-:-:S03]  /*04a0*/  FFMA R24, R24, R11, R27 ;  /* 0x0000000b18187223 */ /* 0x000fc6000000001b */
[----:B------:R-:W-:Y:S04]  /*04b0*/  LDS R27, [R19+0x600] ;  /* 0x00060000131b7984 */ /* 0x000fe80000000800 */
[----:B------:R-:W0:Y:S01]  /*04c0*/  LDS.128 R8, [R16+0x30] ;  /* 0x0000300010087984 */ /* 0x000e220000000c00 */
[----:B-1----:R-:W-:-:S03]  /*04d0*/  FFMA R29, R25, R12, R24 ;  /* 0x0000000c191d7223 */ /* 0x002fc60000000018 */
[----:B------:R-:W1:Y:S01]  /*04e0*/  LDS R25, [R19+0x700] ;  /* 0x0007000013197984 */ /* 0x000e620000000800 */
[----:B--2---:R-:W-:-:S03]  /*04f0*/  FFMA R18, R18, R13, R29 ;  /* 0x0000000d12127223 */ /* 0x004fc6000000001d */
[----:B------:R-:W2:Y:S01]  /*0500*/  LDS R24, [R19+0x780] ;  /* 0x0007800013187984 */ /* 0x000ea20000000800 */
[----:B---3--:R-:W-:-:S03]  /*0510*/  FFMA R23, R23, R14, R18 ;  /* 0x0000000e17177223 */ /* 0x008fc60000000012 */
[----:B------:R-:W-:Y:S01]  /*0520*/  LDS R18, [R19+0x880] ;  /* 0x0008800013127984 */ /* 0x000fe20000000800 */
[----:B------:R-:W-:-:S03]  /*0530*/  FFMA R26, R26, R15, R23 ;  /* 0x0000000f1a1a7223 */ /* 0x000fc60000000017 */
[----:B------:R-:W-:Y:S04]  /*0540*/  LDS R23, [R19+0x800] ;  /* 0x0008000013177984 */ /* 0x000fe80000000800 */
[----:B------:R-:W3:Y:S01]  /*0550*/  LDS.128 R12, [R16+0x40] ;  /* 0x00004000100c7984 */ /* 0x000ee20000000c00 */
[----:B0-----:R-:W-:-:S03]  /*0560*/  FFMA R27, R27, R8, R26 ;  /* 0x000000081b1b7223 */ /* 0x001fc6000000001a */
[----:B------:R-:W-:Y:S01]  /*0570*/  LDS R26, [R19+0x980] ;  /* 0x00098000131a7984 */ /* 0x000fe20000000800 */
[----:B------:R-:W-:-:S03]  /*0580*/  FFMA R22, R22, R9, R27 ;  /* 0x0000000916167223 */ /* 0x000fc6000000001b */
[----:B------:R-:W0:Y:S01]  /*0590*/  LDS R27, [R19+0x900] ;  /* 0x00090000131b7984 */ /* 0x000e220000000800 */
[----:B-1----:R-:W-:-:S03]  /*05a0*/  FFMA R25, R25, R10, R22 ;  /* 0x0000000a19197223 */ /* 0x002fc60000000016 */
[----:B------:R-:W-:Y:S01]  /*05b0*/  LDS R22, [R19+0xa80] ;  /* 0x000a800013167984 */ /* 0x000fe20000000800 */
[----:B--2---:R-:W-:-:S03]  /*05c0*/  FFMA R24, R24, R11, R25 ;  /* 0x0000000b18187223 */ /* 0x004fc60000000019 */
[----:B------:R-:W-:Y:S04]  /*05d0*/  LDS R25, [R19+0xa00] ;  /* 0x000a000013197984 */ /* 0x000fe80000000800 */
[----:B------:R-:W1:Y:S01]  /*05e0*/  LDS.128 R8, [R16+0x50] ;  /* 0x0000500010087984 */ /* 0x000e620000000c00 */
[----:B---3--:R-:W-:-:S03]  /*05f0*/  FFMA R23, R23, R12, R24 ;  /* 0x0000000c17177223 */ /* 0x008fc60000000018 */
[----:B------:R-:W-:Y:S01]  /*0600*/  LDS R24, [R19+0xb80] ;  /* 0x000b800013187984 */ /* 0x000fe20000000800 */
[----:B------:R-:W-:-:S03]  /*0610*/  FFMA R18, R18, R13, R23 ;  /* 0x0000000d12127223 */ /* 0x000fc60000000017 */
[----:B------:R-:W2:Y:S01]  /*0620*/  LDS R23, [R19+0xb00] ;  /* 0x000b000013177984 */ /* 0x000ea20000000800 */
[----:B0-----:R-:W-:-:S03]  /*0630*/  FFMA R27, R27, R14, R18 ;  /* 0x0000000e1b1b7223 */ /* 0x001fc60000000012 */
[----:B------:R-:W-:Y:S01]  /*0640*/  LDS R18, [R19+0xc80] ;  /* 0x000c800013127984 */ /* 0x000fe20000000800 */
[----:B------:R-:W-:-:S03]  /*0650*/  FFMA R26, R26, R15, R27 ;  /* 0x0000000f1a1a7223 */ /* 0x000fc6000000001b */
[----:B------:R-:W-:Y:S04]  /*0660*/  LDS R27, [R19+0xc00] ;  /* 0x000c0000131b7984 */ /* 0x000fe80000000800 */
[----:B------:R-:W0:Y:S01]  /*0670*/  LDS.128 R12, [R16+0x60] ;  /* 0x00006000100c7984 */ /* 0x000e220000000c00 */
[----:B-1----:R-:W-:-:S04]  /*0680*/  FFMA R25, R25, R8, R26 ;  /* 0x0000000819197223 */ /* 0x002fc8000000001a */
[----:B------:R-:W-:Y:S02]  /*0690*/  FFMA R22, R22, R9, R25 ;  /* 0x0000000916167223 */ /* 0x000fe40000000019 */
[----:B------:R-:W1:Y:S02]  /*06a0*/  LDS R25, [R19+0xd00] ;  /* 0x000d000013197984 */ /* 0x000e640000000800 */
[----:B--2---:R-:W-:Y:S02]  /*06b0*/  FFMA R23, R23, R10, R22 ;  /* 0x0000000a17177223 */ /* 0x004fe40000000016 */
[----:B------:R-:W2:Y:S02]  /*06c0*/  LDS R22, [R19+0xd80] ;  /* 0x000d800013167984 */ /* 0x000ea40000000800 */
[----:B------:R-:W-:Y:S02]  /*06d0*/  FFMA R24, R24, R11, R23 ;  /* 0x0000000b18187223 */ /* 0x000fe40000000017 */
[----:B------:R-:W-:Y:S04]  /*06e0*/  LDS R23, [R19+0xe00] ;  /* 0x000e000013177984 */ /* 0x000fe80000000800 */
[----:B------:R-:W3:Y:S01]  /*06f0*/  LDS.128 R8, [R16+0x70] ;  /* 0x0000700010087984 */ /* 0x000ee20000000c00 */
[----:B0-----:R-:W-:-:S03]  /*0700*/  FFMA R27, R27, R12, R24 ;  /* 0x0000000c1b1b7223 */ /* 0x001fc60000000018 */
[----:B------:R-:W0:Y:S01]  /*0710*/  LDS R12, [R19+0xe80] ;  /* 0x000e8000130c7984 */ /* 0x000e220000000800 */
[----:B------:R-:W-:-:S03]  /*0720*/  FFMA R24, R18, R13, R27 ;  /* 0x0000000d12187223 */ /* 0x000fc6000000001b */
[----:B------:R-:W4:Y:S04]  /*0730*/  LDS R13, [R19+0xf00] ;  /* 0x000f0000130d7984 */ /* 0x000f280000000800 */
[----:B------:R-:W5:Y:S01]  /*0740*/  LDS R18, [R19+0xf80] ;  /* 0x000f800013127984 */ /* 0x000f620000000800 */
[----:B-1----:R-:W-:-:S04]  /*0750*/  FFMA R25, R25, R14, R24 ;  /* 0x0000000e19197223 */ /* 0x002fc80000000018 */
[----:B--2---:R-:W-:-:S04]  /*0760*/  FFMA R22, R22, R15, R25 ;  /* 0x0000000f16167223 */ /* 0x004fc80000000019 */
[----:B---3--:R-:W-:Y:S01]  /*0770*/  FFMA R23, R23, R8, R22 ;  /* 0x0000000817177223 */ /* 0x008fe20000000016 */
[----:B------:R-:W-:Y:S01]  /*0780*/  IMAD.WIDE R20, R6, 0x4, R20 ;  /* 0x0000000406147825 */ /* 0x000fe200078e0214 */
[----:B------:R-:W-:-:S03]  /*0790*/  IADD3.X R3, PT, PT, RZ, R3, RZ, P0, !PT ;  /* 0x00000003ff037210 */ /* 0x000fc600007fe4ff */
[----:B0-----:R-:W-:-:S04]  /*07a0*/  FFMA R12, R12, R9, R23 ;  /* 0x000000090c0c7223 */ /* 0x001fc80000000017 */
[----:B----4-:R-:W-:-:S04]  /*07b0*/  FFMA R13, R13, R10, R12 ;  /* 0x0000000a0d0d7223 */ /* 0x010fc8000000000c */
[----:B-----5:R-:W-:Y:S01]  /*07c0*/  FFMA R25, R18, R11, R13 ;  /* 0x0000000b12197223 */ /* 0x020fe2000000000d */
[----:B------:R-:W-:Y:S06]  /*07d0*/  BRA.U UP0, `(.L_x_1) ;  /* 0xfffffff900ac7547 */ /* 0x000fec000b83ffff */
.L_x_0:
[----:B------:R-:W4:Y:S01]  /*07e0*/  LDC R3, c[0x0][0x3b8] ;  /* 0x0000ee00ff037b82 */ /* 0x000f220000000800 */
[----:B------:R-:W0:Y:S01]  /*07f0*/  LDCU.64 UR6, c[0x0][0x3b0] ;  /* 0x00007600ff0677ac */ /* 0x000e220008000a00 */
[----:B--2---:R-:W-:Y:S01]  /*0800*/  SHF.L.U32 R0, R0, 0x5, RZ ;  /* 0x0000000500007819 */ /* 0x004fe200000006ff */
[----:B------:R-:W1:Y:S01]  /*0810*/  LDCU UR5, c[0x0][0x38c] ;  /* 0x00007180ff0577ac */ /* 0x000e620008000800 */
[----:B----4-:R-:W-:-:S03]  /*0820*/  IMAD R5, R5, R3, R2 ;  /* 0x0000000305057224 */ /* 0x010fc600078e0202 */
[----:B------:R-:W-:Y:S01]  /*0830*/  IMAD R0, R3, UR4, R0 ;  /* 0x0000000403007c24 */ /* 0x000fe2000f8e0200 */
[----:B------:R-:W2:Y:S01]  /*0840*/  LDCU UR4, c[0x0][0x3ac] ;  /* 0x00007580ff0477ac */ /* 0x000ea20008000800 */
[----:B------:R-:W-:-:S03]  /*0850*/  SHF.R.S32.HI R3, RZ, 0x1f, R5 ;  /* 0x0000001fff037819 */ /* 0x000fc60000011405 */
[----:B------:R-:W-:-:S04]  /*0860*/  IADD3 R5, P0, PT, R0, R5, RZ ;  /* 0x0000000500057210 */ /* 0x000fc80007f1e0ff */
[----:B------:R-:W-:Y:S02]  /*0870*/  LEA.HI.X.SX32 R0, R0, R3, 0x1, P0 ;  /* 0x0000000300007211 */ /* 0x000fe400000f0eff */
[----:B0-----:R-:W-:-:S04]  /*0880*/  LEA R2, P0, R5, UR6, 0x2 ;  /* 0x0000000605027c11 */ /* 0x001fc8000f8010ff */
[----:B------:R-:W-:-:S05]  /*0890*/  LEA.HI.X R3, R5, UR7, R0, 0x2, P0 ;  /* 0x0000000705037c11 */ /* 0x000fca00080f1400 */
[----:B------:R-:W2:Y:S02]  /*08a0*/  LDG.E R0, desc[UR10][R2.64] ;  /* 0x0000000a02007981 */ /* 0x000ea4000c1e1900 */
[----:B--2---:R-:W-:-:S04]  /*08b0*/  FMUL R0, R0, UR4 ;  /* 0x0000000400007c20 */ /* 0x004fc80008400000 */
[----:B-1----:R-:W-:-:S05]  /*08c0*/  FFMA R25, R25, UR5, R0 ;  /* 0x0000000519197c23 */ /* 0x002fca0008000000 */
[----:B------:R-:W-:Y:S01]  /*08d0*/  STG.E desc[UR10][R2.64], R25 ;  /* 0x0000001902007986 */ /* 0x000fe2000c10190a */
[----:B------:R-:W-:Y:S05]  /*08e0*/  EXIT ;  /* 0x000000000000794d */ /* 0x000fea0003800000 */
.L_x_2:
[----:B------:R-:W-:-:S00]  /*08f0*/  BRA `(.L_x_2) ;  /* 0xfffffffc00fc7947 */ /* 0x000fc0000383ffff */
[----:B------:R-:W-:-:S00]  /*0900*/  NOP ;  /* 0x0000000000007918 */ /* 0x000fc00000000000 */
[----:B------:R-:W-:-:S00]  /*0910*/  NOP ;  /* 0x0000000000007918 */ /* 0x000fc00000000000 */
[----:B------:R-:W-:-:S00]  /*0920*/  NOP ;  /* 0x0000000000007918 */ /* 0x000fc00000000000 */
[----:B------:R-:W-:-:S00]  /*0930*/  NOP ;  /* 0x0000000000007918 */ /* 0x000fc00000000000 */
[----:B------:R-:W-:-:S00]  /*0940*/  NOP ;  /* 0x0000000000007918 */ /* 0x000fc00000000000 */
[----:B------:R-:W-:-:S00]  /*0950*/  NOP ;  /* 0x0000000000007918 */ /* 0x000fc00000000000 */
[----:B------:R-:W-:-:S00]  /*0960*/  NOP ;  /* 0x0000000000007918 */ /* 0x000fc00000000000 */
[----:B------:R-:W-:-:S00]  /*0970*/  NOP ;  /* 0x0000000000007918 */ /* 0x000fc00000000000 */
.L_x_3:


//--------------------- .nv.shared._Z6sgemm2iiifPfiS_ifS_i --------------------------
	.section	.nv.shared._Z6sgemm2iiifPfiS_ifS_i,"aw",@nobits
	.sectionflags	@""
	.align	4
.nv.shared._Z6sgemm2iiifPfiS_ifS_i:
	.zero		9216


//--------------------- .nv.shared.reserved.0     --------------------------
	.section	.nv.shared.reserved.0,"aw",@nobits
	.weak		__nv_reservedSMEM_offset_0_alias
	.size		__nv_reservedSMEM_offset_0_alias, 0, 64
	.other		__nv_reservedSMEM_offset_0_alias,@"STO_CUDA_RESERVED_SHARED STV_DEFAULT"
__nv_reservedSMEM_offset_0_alias:
	.zero		0
	.zero		64


//--------------------- .nv.constant0._Z6sgemm2iiifPfiS_ifS_i --------------------------
	.section	.nv.constant0._Z6sgemm2iiifPfiS_ifS_i,"a",@progbits
	.sectionflags	@""
	.align	4
.nv.constant0._Z6sgemm2iiifPfiS_ifS_i:
	.zero		956


//--------------------- SYMBOLS --------------------------

	.type		.nv.reservedSmem.offset0,@object
	.size		.nv.reservedSmem.offset0,0x4
	.type		.nv.reservedSmem.cap,@object
	.size		.nv.reservedSmem.cap,0x4
